//
// Generated by NVIDIA NVVM Compiler
//
// Compiler Build ID: CL-36424714
// Cuda compilation tools, release 13.0, V13.0.88
// Based on NVVM 20.0.0
//

.version 9.0
.target sm_100
.address_size 64

	// .globl	_Z15coalescedAccessPfS_i
// _ZZ18sharedMemoryKernelPfS_iE10sharedData has been demoted

.visible .entry _Z15coalescedAccessPfS_i(
	.param .u64 .ptr .align 1 _Z15coalescedAccessPfS_i_param_0,
	.param .u64 .ptr .align 1 _Z15coalescedAccessPfS_i_param_1,
	.param .u32 _Z15coalescedAccessPfS_i_param_2
)
{
	.reg .pred 	%p<2>;
	.reg .b32 	%r<6>;
	.reg .b32 	%f<3>;
	.reg .b64 	%rd<8>;

	ld.param.u64 	%rd1, [_Z15coalescedAccessPfS_i_param_0];
	ld.param.u64 	%rd2, [_Z15coalescedAccessPfS_i_param_1];
	ld.param.u32 	%r2, [_Z15coalescedAccessPfS_i_param_2];
	mov.u32 	%r3, %ctaid.x;
	mov.u32 	%r4, %ntid.x;
	mov.u32 	%r5, %tid.x;
	mad.lo.s32 	%r1, %r3, %r4, %r5;
	setp.ge.s32 	%p1, %r1, %r2;
	@%p1 bra 	$L__BB0_2;
	cvta.to.global.u64 	%rd3, %rd1;
	cvta.to.global.u64 	%rd4, %rd2;
	mul.wide.s32 	%rd5, %r1, 4;
	add.s64 	%rd6, %rd3, %rd5;
	ld.global.f32 	%f1, [%rd6];
	fma.rn.f32 	%f2, %f1, 0f40000000, 0f3F800000;
	add.s64 	%rd7, %rd4, %rd5;
	st.global.f32 	[%rd7], %f2;
$L__BB0_2:
	ret;

}
	// .globl	_Z13stridedAccessPfS_i
.visible .entry _Z13stridedAccessPfS_i(
	.param .u64 .ptr .align 1 _Z13stridedAccessPfS_i_param_0,
	.param .u64 .ptr .align 1 _Z13stridedAccessPfS_i_param_1,
	.param .u32 _Z13stridedAccessPfS_i_param_2
)
{
	.reg .pred 	%p<2>;
	.reg .b32 	%r<8>;
	.reg .b32 	%f<3>;
	.reg .b64 	%rd<9>;

	ld.param.u64 	%rd1, [_Z13stridedAccessPfS_i_param_0];
	ld.param.u64 	%rd2, [_Z13stridedAccessPfS_i_param_1];
	ld.param.u32 	%r2, [_Z13stridedAccessPfS_i_param_2];
	mov.u32 	%r3, %ctaid.x;
	mov.u32 	%r4, %ntid.x;
	mov.u32 	%r5, %tid.x;
	mad.lo.s32 	%r1, %r3, %r4, %r5;
	setp.ge.s32 	%p1, %r1, %r2;
	@%p1 bra 	$L__BB1_2;
	cvta.to.global.u64 	%rd3, %rd1;
	cvta.to.global.u64 	%rd4, %rd2;
	shl.b32 	%r6, %r1, 5;
	rem.s32 	%r7, %r6, %r2;
	mul.wide.s32 	%rd5, %r7, 4;
	add.s64 	%rd6, %rd3, %rd5;
	ld.global.f32 	%f1, [%rd6];
	fma.rn.f32 	%f2, %f1, 0f40000000, 0f3F800000;
	mul.wide.s32 	%rd7, %r1, 4;
	add.s64 	%rd8, %rd4, %rd7;
	st.global.f32 	[%rd8], %f2;
$L__BB1_2:
	ret;

}
	// .globl	_Z18sharedMemoryKernelPfS_i
.visible .entry _Z18sharedMemoryKernelPfS_i(
	.param .u64 .ptr .align 1 _Z18sharedMemoryKernelPfS_i_param_0,
	.param .u64 .ptr .align 1 _Z18sharedMemoryKernelPfS_i_param_1,
	.param .u32 _Z18sharedMemoryKernelPfS_i_param_2
)
{
	.reg .pred 	%p<3>;
	.reg .b32 	%r<9>;
	.reg .b32 	%f<4>;
	.reg .b64 	%rd<9>;
	// demoted variable
	.shared .align 4 .b8 _ZZ18sharedMemoryKernelPfS_iE10sharedData[1024];
	ld.param.u64 	%rd1, [_Z18sharedMemoryKernelPfS_i_param_0];
	ld.param.u64 	%rd2, [_Z18sharedMemoryKernelPfS_i_param_1];
	ld.param.u32 	%r3, [_Z18sharedMemoryKernelPfS_i_param_2];
	mov.u32 	%r4, %ctaid.x;
	mov.u32 	%r5, %ntid.x;
	mov.u32 	%r6, %tid.x;
	mad.lo.s32 	%r1, %r4, %r5, %r6;
	setp.ge.s32 	%p1, %r1, %r3;
	shl.b32 	%r7, %r6, 2;
	mov.u32 	%r8, _ZZ18sharedMemoryKernelPfS_iE10sharedData;
	add.s32 	%r2, %r8, %r7;
	@%p1 bra 	$L__BB2_2;
	cvta.to.global.u64 	%rd3, %rd1;
	mul.wide.s32 	%rd4, %r1, 4;
	add.s64 	%rd5, %rd3, %rd4;
	ld.global.f32 	%f1, [%rd5];
	st.shared.f32 	[%r2], %f1;
$L__BB2_2:
	setp.ge.s32 	%p2, %r1, %r3;
	bar.sync 	0;
	@%p2 bra 	$L__BB2_4;
	ld.shared.f32 	%f2, [%r2];
	fma.rn.f32 	%f3, %f2, 0f40000000, 0f3F800000;
	cvta.to.global.u64 	%rd6, %rd2;
	mul.wide.s32 	%rd7, %r1, 4;
	add.s64 	%rd8, %rd6, %rd7;
	st.global.f32 	[%rd8], %f3;
$L__BB2_4:
	ret;

}
	// .globl	_Z27optimizedThreadOrganizationPfS_i
.visible .entry _Z27optimizedThreadOrganizationPfS_i(
	.param .u64 .ptr .align 1 _Z27optimizedThreadOrganizationPfS_i_param_0,
	.param .u64 .ptr .align 1 _Z27optimizedThreadOrganizationPfS_i_param_1,
	.param .u32 _Z27optimizedThreadOrganizationPfS_i_param_2
)
{
	.reg .pred 	%p<5>;
	.reg .b32 	%r<10>;
	.reg .b32 	%f<9>;
	.reg .b64 	%rd<17>;

	ld.param.u64 	%rd3, [_Z27optimizedThreadOrganizationPfS_i_param_0];
	ld.param.u64 	%rd4, [_Z27optimizedThreadOrganizationPfS_i_param_1];
	ld.param.u32 	%r2, [_Z27optimizedThreadOrganizationPfS_i_param_2];
	cvta.to.global.u64 	%rd1, %rd4;
	cvta.to.global.u64 	%rd2, %rd3;
	mov.u32 	%r3, %ctaid.x;
	mov.u32 	%r4, %ntid.x;
	mov.u32 	%r5, %tid.x;
	mad.lo.s32 	%r6, %r3, %r4, %r5;
	shl.b32 	%r1, %r6, 2;
	setp.ge.s32 	%p1, %r1, %r2;
	@%p1 bra 	$L__BB3_2;
	mul.wide.s32 	%rd5, %r1, 4;
	add.s64 	%rd6, %rd2, %rd5;
	ld.global.f32 	%f1, [%rd6];
	fma.rn.f32 	%f2, %f1, 0f40000000, 0f3F800000;
	add.s64 	%rd7, %rd1, %rd5;
	st.global.f32 	[%rd7], %f2;
$L__BB3_2:
	add.s32 	%r7, %r1, 1;
	setp.ge.s32 	%p2, %r7, %r2;
	@%p2 bra 	$L__BB3_4;
	mul.wide.s32 	%rd8, %r1, 4;
	add.s64 	%rd9, %rd2, %rd8;
	ld.global.f32 	%f3, [%rd9+4];
	fma.rn.f32 	%f4, %f3, 0f40000000, 0f3F800000;
	add.s64 	%rd10, %rd1, %rd8;
	st.global.f32 	[%rd10+4], %f4;
$L__BB3_4:
	add.s32 	%r8, %r1, 2;
	setp.ge.s32 	%p3, %r8, %r2;
	@%p3 bra 	$L__BB3_6;
	mul.wide.s32 	%rd11, %r1, 4;
	add.s64 	%rd12, %rd2, %rd11;
	ld.global.f32 	%f5, [%rd12+8];
	fma.rn.f32 	%f6, %f5, 0f40000000, 0f3F800000;
	add.s64 	%rd13, %rd1, %rd11;
	st.global.f32 	[%rd13+8], %f6;
$L__BB3_6:
	add.s32 	%r9, %r1, 3;
	setp.ge.s32 	%p4, %r9, %r2;
	@%p4 bra 	$L__BB3_8;
	mul.wide.s32 	%rd14, %r1, 4;
	add.s64 	%rd15, %rd2, %rd14;
	ld.global.f32 	%f7, [%rd15+12];
	fma.rn.f32 	%f8, %f7, 0f40000000, 0f3F800000;
	add.s64 	%rd16, %rd1, %rd14;
	st.global.f32 	[%rd16+12], %f8;
$L__BB3_8:
	ret;

}


// ===== COMPILED SASS (sm_100) =====

	.target	sm_100

	.elftype	@"ET_EXEC"


//--------------------- .note.nv.tkinfo           --------------------------
	.section	.note.nv.tkinfo,"",@"SHT_NOTE"
	.sectionflags	@"SHF_NOTE_NV_TKINFO"
	.tkinfo
        /*0018*/ 	.word	0x00000002
        /*0030*/ 	.string	""
        /*0030*/ 	.string	"ptxas"
        /*0030*/ 	.string	"Cuda compilation tools, release 13.0, V13.0.88"
        /*0030*/ 	.string	"Build cuda_13.0.r13.0/compiler.36424714_0"
        /*0030*/ 	.string	"-arch sm_100 -m 64 "



//--------------------- .note.nv.cuinfo           --------------------------
	.section	.note.nv.cuinfo,"",@"SHT_NOTE"
	.sectionflags	@"SHF_NOTE_NV_CUINFO"
        /*0018*/ 	.short	0x0002
        /*001a*/ 	.short	0x0064
        /*001c*/ 	.short	0x0082
	.zero		2


//--------------------- .nv.info                  --------------------------
	.section	.nv.info,"",@"SHT_CUDA_INFO"
	.align	4


	//----- nvinfo : EIATTR_REGCOUNT
	.align		4
        /*0000*/ 	.byte	0x04, 0x2f
        /*0002*/ 	.short	(.L_1 - .L_0)
	.align		4
.L_0:
        /*0004*/ 	.word	index@(_Z15coalescedAccessPfS_i)
        /*0008*/ 	.word	0x0000000c


	//----- nvinfo : EIATTR_FRAME_SIZE
	.align		4
.L_1:
        /*000c*/ 	.byte	0x04, 0x11
        /*000e*/ 	.short	(.L_3 - .L_2)
	.align		4
.L_2:
        /*0010*/ 	.word	index@(_Z15coalescedAccessPfS_i)
        /*0014*/ 	.word	0x00000000


	//----- nvinfo : EIATTR_REGCOUNT
	.align		4
.L_3:
        /*0018*/ 	.byte	0x04, 0x2f
        /*001a*/ 	.short	(.L_5 - .L_4)
	.align		4
.L_4:
        /*001c*/ 	.word	index@(_Z13stridedAccessPfS_i)
        /*0020*/ 	.word	0x0000000c


	//----- nvinfo : EIATTR_FRAME_SIZE
	.align		4
.L_5:
        /*0024*/ 	.byte	0x04, 0x11
        /*0026*/ 	.short	(.L_7 - .L_6)
	.align		4
.L_6:
        /*0028*/ 	.word	index@(_Z13stridedAccessPfS_i)
        /*002c*/ 	.word	0x00000000


	//----- nvinfo : EIATTR_REGCOUNT
	.align		4
.L_7:
        /*0030*/ 	.byte	0x04, 0x2f
        /*0032*/ 	.short	(.L_9 - .L_8)
	.align		4
.L_8:
        /*0034*/ 	.word	index@(_Z18sharedMemoryKernelPfS_i)
        /*0038*/ 	.word	0x0000000a


	//----- nvinfo : EIATTR_FRAME_SIZE
	.align		4
.L_9:
        /*003c*/ 	.byte	0x04, 0x11
        /*003e*/ 	.short	(.L_11 - .L_10)
	.align		4
.L_10:
        /*0040*/ 	.word	index@(_Z18sharedMemoryKernelPfS_i)
        /*0044*/ 	.word	0x00000000


	//----- nvinfo : EIATTR_REGCOUNT
	.align		4
.L_11:
        /*0048*/ 	.byte	0x04, 0x2f
        /*004a*/ 	.short	(.L_13 - .L_12)
	.align		4
.L_12:
        /*004c*/ 	.word	index@(_Z27optimizedThreadOrganizationPfS_i)
        /*0050*/ 	.word	0x0000000e


	//----- nvinfo : EIATTR_FRAME_SIZE
	.align		4
.L_13:
        /*0054*/ 	.byte	0x04, 0x11
        /*0056*/ 	.short	(.L_15 - .L_14)
	.align		4
.L_14:
        /*0058*/ 	.word	index@(_Z27optimizedThreadOrganizationPfS_i)
        /*005c*/ 	.word	0x00000000


	//----- nvinfo : EIATTR_MIN_STACK_SIZE
	.align		4
.L_15:
        /*0060*/ 	.byte	0x04, 0x12
        /*0062*/ 	.short	(.L_17 - .L_16)
	.align		4
.L_16:
        /*0064*/ 	.word	index@(_Z27optimizedThreadOrganizationPfS_i)
        /*0068*/ 	.word	0x00000000


	//----- nvinfo : EIATTR_MIN_STACK_SIZE
	.align		4
.L_17:
        /*006c*/ 	.byte	0x04, 0x12
        /*006e*/ 	.short	(.L_19 - .L_18)
	.align		4
.L_18:
        /*0070*/ 	.word	index@(_Z18sharedMemoryKernelPfS_i)
        /*0074*/ 	.word	0x00000000


	//----- nvinfo : EIATTR_MIN_STACK_SIZE
	.align		4
.L_19:
        /*0078*/ 	.byte	0x04, 0x12
        /*007a*/ 	.short	(.L_21 - .L_20)
	.align		4
.L_20:
        /*007c*/ 	.word	index@(_Z13stridedAccessPfS_i)
        /*0080*/ 	.word	0x00000000


	//----- nvinfo : EIATTR_MIN_STACK_SIZE
	.align		4
.L_21:
        /*0084*/ 	.byte	0x04, 0x12
        /*0086*/ 	.short	(.L_23 - .L_22)
	.align		4
.L_22:
        /*0088*/ 	.word	index@(_Z15coalescedAccessPfS_i)
        /*008c*/ 	.word	0x00000000
.L_23:


//--------------------- .nv.compat                --------------------------
	.section	.nv.compat,"",@"SHT_CUDA_COMPAT_INFO"
	.align	4
        /*0000*/ 	.byte	0x02, 0x09, 0x00, 0x00, 0x02, 0x02, 0x01, 0x00, 0x02, 0x05, 0x05, 0x00, 0x03, 0x07, 0x01, 0x01
        /*0010*/ 	.byte	0x02, 0x03, 0x00, 0x00, 0x02, 0x06, 0x01, 0x00, 0x04, 0x0b, 0x08, 0x00, 0x09, 0x00, 0x00, 0x00
        /*0020*/ 	.byte	0x00, 0x00, 0x00, 0x00


//--------------------- .nv.info._Z27optimizedThreadOrganizationPfS_i --------------------------
	.section	.nv.info._Z27optimizedThreadOrganizationPfS_i,"",@"SHT_CUDA_INFO"
	.sectionflags	@""
	.align	4


	//----- nvinfo : EIATTR_CUDA_API_VERSION
	.align		4
        /*0000*/ 	.byte	0x04, 0x37
        /*0002*/ 	.short	(.L_25 - .L_24)
.L_24:
        /*0004*/ 	.word	0x00000082


	//----- nvinfo : EIATTR_KPARAM_INFO
	.align		4
.L_25:
        /*0008*/ 	.byte	0x04, 0x17
        /*000a*/ 	.short	(.L_27 - .L_26)
.L_26:
        /*000c*/ 	.word	0x00000000
        /*0010*/ 	.short	0x0002
        /*0012*/ 	.short	0x0010
        /*0014*/ 	.byte	0x00, 0xf0, 0x11, 0x00


	//----- nvinfo : EIATTR_KPARAM_INFO
	.align		4
.L_27:
        /*0018*/ 	.byte	0x04, 0x17
        /*001a*/ 	.short	(.L_29 - .L_28)
.L_28:
        /*001c*/ 	.word	0x00000000
        /*0020*/ 	.short	0x0001
        /*0022*/ 	.short	0x0008
        /*0024*/ 	.byte	0x00, 0xf5, 0x21, 0x00


	//----- nvinfo : EIATTR_KPARAM_INFO
	.align		4
.L_29:
        /*0028*/ 	.byte	0x04, 0x17
        /*002a*/ 	.short	(.L_31 - .L_30)
.L_30:
        /*002c*/ 	.word	0x00000000
        /*0030*/ 	.short	0x0000
        /*0032*/ 	.short	0x0000
        /*0034*/ 	.byte	0x00, 0xf5, 0x21, 0x00


	//----- nvinfo : EIATTR_SPARSE_MMA_MASK
	.align		4
.L_31:
        /*0038*/ 	.byte	0x03, 0x50
        /*003a*/ 	.short	0x0000


	//----- nvinfo : EIATTR_MAXREG_COUNT
	.align		4
        /*003c*/ 	.byte	0x03, 0x1b
        /*003e*/ 	.short	0x00ff


	//----- nvinfo : EIATTR_MERCURY_ISA_VERSION
	.align		4
        /*0040*/ 	.byte	0x03, 0x5f
        /*0042*/ 	.short	0x0101


	//----- nvinfo : EIATTR_VRC_CTA_INIT_COUNT
	.align		4
        /*0044*/ 	.byte	0x02, 0x4a
	.zero		1
	.zero		1


	//----- nvinfo : EIATTR_EXIT_INSTR_OFFSETS
	.align		4
        /*0048*/ 	.byte	0x04, 0x1c
        /*004a*/ 	.short	(.L_33 - .L_32)


	//   ....[0]....
.L_32:
        /*004c*/ 	.word	0x000002a0


	//   ....[1]....
        /*0050*/ 	.word	0x00000330


	//----- nvinfo : EIATTR_CRS_STACK_SIZE
	.align		4
.L_33:
        /*0054*/ 	.byte	0x04, 0x1e
        /*0056*/ 	.short	(.L_35 - .L_34)
.L_34:
        /*0058*/ 	.word	0x00000000


	//----- nvinfo : EIATTR_CBANK_PARAM_SIZE
	.align		4
.L_35:
        /*005c*/ 	.byte	0x03, 0x19
        /*005e*/ 	.short	0x0014


	//----- nvinfo : EIATTR_PARAM_CBANK
	.align		4
        /*0060*/ 	.byte	0x04, 0x0a
        /*0062*/ 	.short	(.L_37 - .L_36)
	.align		4
.L_36:
        /*0064*/ 	.word	index@(.nv.constant0._Z27optimizedThreadOrganizationPfS_i)
        /*0068*/ 	.short	0x0380
        /*006a*/ 	.short	0x0014


	//----- nvinfo : EIATTR_SW_WAR
	.align		4
.L_37:
        /*006c*/ 	.byte	0x04, 0x36
        /*006e*/ 	.short	(.L_39 - .L_38)
.L_38:
        /*0070*/ 	.word	0x00000008
.L_39:


//--------------------- .nv.info._Z18sharedMemoryKernelPfS_i --------------------------
	.section	.nv.info._Z18sharedMemoryKernelPfS_i,"",@"SHT_CUDA_INFO"
	.sectionflags	@""
	.align	4


	//----- nvinfo : EIATTR_CUDA_API_VERSION
	.align		4
        /*0000*/ 	.byte	0x04, 0x37
        /*0002*/ 	.short	(.L_41 - .L_40)
.L_40:
        /*0004*/ 	.word	0x00000082


	//----- nvinfo : EIATTR_KPARAM_INFO
	.align		4
.L_41:
        /*0008*/ 	.byte	0x04, 0x17
        /*000a*/ 	.short	(.L_43 - .L_42)
.L_42:
        /*000c*/ 	.word	0x00000000
        /*0010*/ 	.short	0x0002
        /*0012*/ 	.short	0x0010
        /*0014*/ 	.byte	0x00, 0xf0, 0x11, 0x00


	//----- nvinfo : EIATTR_KPARAM_INFO
	.align		4
.L_43:
        /*0018*/ 	.byte	0x04, 0x17
        /*001a*/ 	.short	(.L_45 - .L_44)
.L_44:
        /*001c*/ 	.word	0x00000000
        /*0020*/ 	.short	0x0001
        /*0022*/ 	.short	0x0008
        /*0024*/ 	.byte	0x00, 0xf5, 0x21, 0x00


	//----- nvinfo : EIATTR_KPARAM_INFO
	.align		4
.L_45:
        /*0028*/ 	.byte	0x04, 0x17
        /*002a*/ 	.short	(.L_47 - .L_46)
.L_46:
        /*002c*/ 	.word	0x00000000
        /*0030*/ 	.short	0x0000
        /*0032*/ 	.short	0x0000
        /*0034*/ 	.byte	0x00, 0xf5, 0x21, 0x00


	//----- nvinfo : EIATTR_SPARSE_MMA_MASK
	.align		4
.L_47:
        /*0038*/ 	.byte	0x03, 0x50
        /*003a*/ 	.short	0x0000


	//----- nvinfo : EIATTR_MAXREG_COUNT
	.align		4
        /*003c*/ 	.byte	0x03, 0x1b
        /*003e*/ 	.short	0x00ff


	//----- nvinfo : EIATTR_NUM_BARRIERS
	.align		4
        /*0040*/ 	.byte	0x02, 0x4c
        /*0042*/ 	.byte	0x01
	.zero		1


	//----- nvinfo : EIATTR_MERCURY_ISA_VERSION
	.align		4
        /*0044*/ 	.byte	0x03, 0x5f
        /*0046*/ 	.short	0x0101


	//----- nvinfo : EIATTR_VRC_CTA_INIT_COUNT
	.align		4
        /*0048*/ 	.byte	0x02, 0x4a
	.zero		1
	.zero		1


	//----- nvinfo : EIATTR_EXIT_INSTR_OFFSETS
	.align		4
        /*004c*/ 	.byte	0x04, 0x1c
        /*004e*/ 	.short	(.L_49 - .L_48)


	//   ....[0]....
.L_48:
        /*0050*/ 	.word	0x00000110


	//   ....[1]....
        /*0054*/ 	.word	0x00000180


	//----- nvinfo : EIATTR_CBANK_PARAM_SIZE
	.align		4
.L_49:
        /*0058*/ 	.byte	0x03, 0x19
        /*005a*/ 	.short	0x0014


	//----- nvinfo : EIATTR_PARAM_CBANK
	.align		4
        /*005c*/ 	.byte	0x04, 0x0a
        /*005e*/ 	.short	(.L_51 - .L_50)
	.align		4
.L_50:
        /*0060*/ 	.word	index@(.nv.constant0._Z18sharedMemoryKernelPfS_i)
        /*0064*/ 	.short	0x0380
        /*0066*/ 	.short	0x0014


	//----- nvinfo : EIATTR_SW_WAR
	.align		4
.L_51:
        /*0068*/ 	.byte	0x04, 0x36
        /*006a*/ 	.short	(.L_53 - .L_52)
.L_52:
        /*006c*/ 	.word	0x00000008
.L_53:


//--------------------- .nv.info._Z13stridedAccessPfS_i --------------------------
	.section	.nv.info._Z13stridedAccessPfS_i,"",@"SHT_CUDA_INFO"
	.sectionflags	@""
	.align	4


	//----- nvinfo : EIATTR_CUDA_API_VERSION
	.align		4
        /*0000*/ 	.byte	0x04, 0x37
        /*0002*/ 	.short	(.L_55 - .L_54)
.L_54:
        /*0004*/ 	.word	0x00000082


	//----- nvinfo : EIATTR_KPARAM_INFO
	.align		4
.L_55:
        /*0008*/ 	.byte	0x04, 0x17
        /*000a*/ 	.short	(.L_57 - .L_56)
.L_56:
        /*000c*/ 	.word	0x00000000
        /*0010*/ 	.short	0x0002
        /*0012*/ 	.short	0x0010
        /*0014*/ 	.byte	0x00, 0xf0, 0x11, 0x00


	//----- nvinfo : EIATTR_KPARAM_INFO
	.align		4
.L_57:
        /*0018*/ 	.byte	0x04, 0x17
        /*001a*/ 	.short	(.L_59 - .L_58)
.L_58:
        /*001c*/ 	.word	0x00000000
        /*0020*/ 	.short	0x0001
        /*0022*/ 	.short	0x0008
        /*0024*/ 	.byte	0x00, 0xf5, 0x21, 0x00


	//----- nvinfo : EIATTR_KPARAM_INFO
	.align		4
.L_59:
        /*0028*/ 	.byte	0x04, 0x17
        /*002a*/ 	.short	(.L_61 - .L_60)
.L_60:
        /*002c*/ 	.word	0x00000000
        /*0030*/ 	.short	0x0000
        /*0032*/ 	.short	0x0000
        /*0034*/ 	.byte	0x00, 0xf5, 0x21, 0x00


	//----- nvinfo : EIATTR_SPARSE_MMA_MASK
	.align		4
.L_61:
        /*0038*/ 	.byte	0x03, 0x50
        /*003a*/ 	.short	0x0000


	//----- nvinfo : EIATTR_MAXREG_COUNT
	.align		4
        /*003c*/ 	.byte	0x03, 0x1b
        /*003e*/ 	.short	0x00ff


	//----- nvinfo : EIATTR_MERCURY_ISA_VERSION
	.align		4
        /*0040*/ 	.byte	0x03, 0x5f
        /*0042*/ 	.short	0x0101


	//----- nvinfo : EIATTR_VRC_CTA_INIT_COUNT
	.align		4
        /*0044*/ 	.byte	0x02, 0x4a
	.zero		1
	.zero		1


	//----- nvinfo : EIATTR_EXIT_INSTR_OFFSETS
	.align		4
        /*0048*/ 	.byte	0x04, 0x1c
        /*004a*/ 	.short	(.L_63 - .L_62)


	//   ....[0]....
.L_62:
        /*004c*/ 	.word	0x00000070


	//   ....[1]....
        /*0050*/ 	.word	0x00000270


	//----- nvinfo : EIATTR_CBANK_PARAM_SIZE
	.align		4
.L_63:
        /*0054*/ 	.byte	0x03, 0x19
        /*0056*/ 	.short	0x0014


	//----- nvinfo : EIATTR_PARAM_CBANK
	.align		4
        /*0058*/ 	.byte	0x04, 0x0a
        /*005a*/ 	.short	(.L_65 - .L_64)
	.align		4
.L_64:
        /*005c*/ 	.word	index@(.nv.constant0._Z13stridedAccessPfS_i)
        /*0060*/ 	.short	0x0380
        /*0062*/ 	.short	0x0014


	//----- nvinfo : EIATTR_SW_WAR
	.align		4
.L_65:
        /*0064*/ 	.byte	0x04, 0x36
        /*0066*/ 	.short	(.L_67 - .L_66)
.L_66:
        /*0068*/ 	.word	0x00000008
.L_67:


//--------------------- .nv.info._Z15coalescedAccessPfS_i --------------------------
	.section	.nv.info._Z15coalescedAccessPfS_i,"",@"SHT_CUDA_INFO"
	.sectionflags	@""
	.align	4


	//----- nvinfo : EIATTR_CUDA_API_VERSION
	.align		4
        /*0000*/ 	.byte	0x04, 0x37
        /*0002*/ 	.short	(.L_69 - .L_68)
.L_68:
        /*0004*/ 	.word	0x00000082


	//----- nvinfo : EIATTR_KPARAM_INFO
	.align		4
.L_69:
        /*0008*/ 	.byte	0x04, 0x17
        /*000a*/ 	.short	(.L_71 - .L_70)
.L_70:
        /*000c*/ 	.word	0x00000000
        /*0010*/ 	.short	0x0002
        /*0012*/ 	.short	0x0010
        /*0014*/ 	.byte	0x00, 0xf0, 0x11, 0x00


	//----- nvinfo : EIATTR_KPARAM_INFO
	.align		4
.L_71:
        /*0018*/ 	.byte	0x04, 0x17
        /*001a*/ 	.short	(.L_73 - .L_72)
.L_72:
        /*001c*/ 	.word	0x00000000
        /*0020*/ 	.short	0x0001
        /*0022*/ 	.short	0x0008
        /*0024*/ 	.byte	0x00, 0xf5, 0x21, 0x00


	//----- nvinfo : EIATTR_KPARAM_INFO
	.align		4
.L_73:
        /*0028*/ 	.byte	0x04, 0x17
        /*002a*/ 	.short	(.L_75 - .L_74)
.L_74:
        /*002c*/ 	.word	0x00000000
        /*0030*/ 	.short	0x0000
        /*0032*/ 	.short	0x0000
        /*0034*/ 	.byte	0x00, 0xf5, 0x21, 0x00


	//----- nvinfo : EIATTR_SPARSE_MMA_MASK
	.align		4
.L_75:
        /*0038*/ 	.byte	0x03, 0x50
        /*003a*/ 	.short	0x0000


	//----- nvinfo : EIATTR_MAXREG_COUNT
	.align		4
        /*003c*/ 	.byte	0x03, 0x1b
        /*003e*/ 	.short	0x00ff


	//----- nvinfo : EIATTR_MERCURY_ISA_VERSION
	.align		4
        /*0040*/ 	.byte	0x03, 0x5f
        /*0042*/ 	.short	0x0101


	//----- nvinfo : EIATTR_VRC_CTA_INIT_COUNT
	.align		4
        /*0044*/ 	.byte	0x02, 0x4a
	.zero		1
	.zero		1


	//----- nvinfo : EIATTR_EXIT_INSTR_OFFSETS
	.align		4
        /*0048*/ 	.byte	0x04, 0x1c
        /*004a*/ 	.short	(.L_77 - .L_76)


	//   ....[0]....
.L_76:
        /*004c*/ 	.word	0x00000070


	//   ....[1]....
        /*0050*/ 	.word	0x00000110


	//----- nvinfo : EIATTR_CBANK_PARAM_SIZE
	.align		4
.L_77:
        /*0054*/ 	.byte	0x03, 0x19
        /*0056*/ 	.short	0x0014


	//----- nvinfo : EIATTR_PARAM_CBANK
	.align		4
        /*0058*/ 	.byte	0x04, 0x0a
        /*005a*/ 	.short	(.L_79 - .L_78)
	.align		4
.L_78:
        /*005c*/ 	.word	index@(.nv.constant0._Z15coalescedAccessPfS_i)
        /*0060*/ 	.short	0x0380
        /*0062*/ 	.short	0x0014


	//----- nvinfo : EIATTR_SW_WAR
	.align		4
.L_79:
        /*0064*/ 	.byte	0x04, 0x36
        /*0066*/ 	.short	(.L_81 - .L_80)
.L_80:
        /*0068*/ 	.word	0x00000008
.L_81:


//--------------------- .nv.callgraph             --------------------------
	.section	.nv.callgraph,"",@"SHT_CUDA_CALLGRAPH"
	.align	4
	.sectionentsize	8
	.align		4
        /*0000*/ 	.word	0x00000000
	.align		4
        /*0004*/ 	.word	0xffffffff
	.align		4
        /*0008*/ 	.word	0x00000000
	.align		4
        /*000c*/ 	.word	0xfffffffe
	.align		4
        /*0010*/ 	.word	0x00000000
	.align		4
        /*0014*/ 	.word	0xfffffffd
	.align		4
        /*0018*/ 	.word	0x00000000
	.align		4
        /*001c*/ 	.word	0xfffffffc


//--------------------- .text._Z27optimizedThreadOrganizationPfS_i --------------------------
	.section	.text._Z27optimizedThreadOrganizationPfS_i,"ax",@progbits
	.align	128
        .global         _Z27optimizedThreadOrganizationPfS_i
        .type           _Z27optimizedThreadOrganizationPfS_i,@function
        .size           _Z27optimizedThreadOrganizationPfS_i,(.L_x_6 - _Z27optimizedThreadOrganizationPfS_i)
        .other          _Z27optimizedThreadOrganizationPfS_i,@"STO_CUDA_ENTRY STV_DEFAULT"
_Z27optimizedThreadOrganizationPfS_i:
.text._Z27optimizedThreadOrganizationPfS_i:
[----:B------:R-:W-:Y:S01]  /*0000*/  LDC R1, c[0x0][0x37c] ;  /* 0x0000df00ff017b82 */ /* 0x000fe20000000800 */
[----:B------:R-:W0:Y:S07]  /*0010*/  S2R R5, SR_TID.X ;  /* 0x0000000000057919 */ /* 0x000e2e0000002100 */
[----:B------:R-:W0:Y:S01]  /*0020*/  S2UR UR4, SR_CTAID.X ;  /* 0x00000000000479c3 */ /* 0x000e220000002500 */
[----:B------:R-:W1:Y:S07]  /*0030*/  LDCU UR6, c[0x0][0x390] ;  /* 0x00007200ff0677ac */ /* 0x000e6e0008000800 */
[----:B------:R-:W0:Y:S08]  /*0040*/  LDC R0, c[0x0][0x360] ;  /* 0x0000d800ff007b82 */ /* 0x000e300000000800 */
[----:B------:R-:W2:Y:S08]  /*0050*/  LDC.64 R2, c[0x0][0x380] ;  /* 0x0000e000ff027b82 */ /* 0x000eb00000000a00 */
[----:B------:R-:W3:Y:S01]  /*0060*/  LDC.64 R6, c[0x0][0x380] ;  /* 0x0000e000ff067b82 */ /* 0x000ee20000000a00 */
[----:B0-----:R-:W-:Y:S01]  /*0070*/  IMAD R0, R0, UR4, R5 ;  /* 0x0000000400007c24 */ /* 0x001fe2000f8e0205 */
[----:B------:R-:W0:Y:S06]  /*0080*/  LDCU.64 UR4, c[0x0][0x358] ;  /* 0x00006b00ff0477ac */ /* 0x000e2c0008000a00 */
[----:B------:R-:W4:Y:S01]  /*0090*/  LDC.64 R4, c[0x0][0x388] ;  /* 0x0000e200ff047b82 */ /* 0x000f220000000a00 */
[----:B------:R-:W-:-:S04]  /*00a0*/  SHF.L.U32 R0, R0, 0x2, RZ ;  /* 0x0000000200007819 */ /* 0x000fc800000006ff */
[----:B-1----:R-:W-:-:S13]  /*00b0*/  ISETP.GE.AND P1, PT, R0, UR6, PT ;  /* 0x0000000600007c0c */ /* 0x002fda000bf26270 */
[----:B--2---:R-:W-:-:S06]  /*00c0*/  @!P1 IMAD.WIDE R2, R0, 0x4, R2 ;  /* 0x0000000400029825 */ /* 0x004fcc00078e0202 */
[----:B0-----:R-:W2:Y:S01]  /*00d0*/  @!P1 LDG.E R2, desc[UR4][R2.64] ;  /* 0x0000000402029981 */ /* 0x001ea2000c1e1900 */
[C---:B------:R-:W-:Y:S01]  /*00e0*/  IADD3 R8, PT, PT, R0.reuse, 0x1, RZ ;  /* 0x0000000100087810 */ /* 0x040fe20007ffe0ff */
[----:B----4-:R-:W-:Y:S01]  /*00f0*/  @!P1 IMAD.WIDE R4, R0, 0x4, R4 ;  /* 0x0000000400049825 */ /* 0x010fe200078e0204 */
[----:B------:R-:W-:Y:S02]  /*0100*/  @!P1 MOV R9, 0x40000000 ;  /* 0x4000000000099802 */ /* 0x000fe40000000f00 */
[----:B------:R-:W-:-:S13]  /*0110*/  ISETP.GE.AND P0, PT, R8, UR6, PT ;  /* 0x0000000608007c0c */ /* 0x000fda000bf06270 */
[----:B---3--:R-:W-:-:S04]  /*0120*/  @!P0 IMAD.WIDE R6, R0, 0x4, R6 ;  /* 0x0000000400068825 */ /* 0x008fc800078e0206 */
[----:B--2---:R-:W-:Y:S02]  /*0130*/  @!P1 FFMA R9, R2, R9, 1 ;  /* 0x3f80000002099423 */ /* 0x004fe40000000009 */
[----:B------:R-:W0:Y:S03]  /*0140*/  LDC.64 R2, c[0x0][0x388] ;  /* 0x0000e200ff027b82 */ /* 0x000e260000000a00 */
[----:B------:R1:W-:Y:S04]  /*0150*/  @!P1 STG.E desc[UR4][R4.64], R9 ;  /* 0x0000000904009986 */ /* 0x0003e8000c101904 */
[----:B------:R-:W2:Y:S01]  /*0160*/  @!P0 LDG.E R6, desc[UR4][R6.64+0x4] ;  /* 0x0000040406068981 */ /* 0x000ea2000c1e1900 */
[----:B------:R-:W-:Y:S01]  /*0170*/  @!P0 MOV R11, 0x40000000 ;  /* 0x40000000000b8802 */ /* 0x000fe20000000f00 */
[----:B------:R-:W-:Y:S01]  /*0180*/  BSSY.RECONVERGENT B0, `(.L_x_0) ;  /* 0x0000011000007945 */ /* 0x000fe20003800200 */
[----:B------:R-:W-:-:S02]  /*0190*/  IADD3 R8, PT, PT, R0, 0x2, RZ ;  /* 0x0000000200087810 */ /* 0x000fc40007ffe0ff */
[----:B------:R-:W-:Y:S02]  /*01a0*/  IADD3 R10, PT, PT, R0, 0x3, RZ ;  /* 0x00000003000a7810 */ /* 0x000fe40007ffe0ff */
[----:B------:R-:W-:Y:S02]  /*01b0*/  ISETP.GE.AND P1, PT, R8, UR6, PT ;  /* 0x0000000608007c0c */ /* 0x000fe4000bf26270 */
[----:B------:R-:W-:Y:S01]  /*01c0*/  ISETP.GE.AND P2, PT, R10, UR6, PT ;  /* 0x000000060a007c0c */ /* 0x000fe2000bf46270 */
[----:B0-----:R-:W-:-:S04]  /*01d0*/  @!P0 IMAD.WIDE R2, R0, 0x4, R2 ;  /* 0x0000000400028825 */ /* 0x001fc800078e0202 */
[----:B--2---:R-:W-:-:S05]  /*01e0*/  @!P0 FFMA R11, R6, R11, 1 ;  /* 0x3f800000060b8423 */ /* 0x004fca000000000b */
[----:B------:R1:W-:Y:S01]  /*01f0*/  @!P0 STG.E desc[UR4][R2.64+0x4], R11 ;  /* 0x0000040b02008986 */ /* 0x0003e2000c101904 */
[----:B------:R-:W-:Y:S05]  /*0200*/  @P1 BRA `(.L_x_1) ;  /* 0x0000000000201947 */ /* 0x000fea0003800000 */
[----:B-1----:R-:W0:Y:S08]  /*0210*/  LDC.64 R2, c[0x0][0x380] ;  /* 0x0000e000ff027b82 */ /* 0x002e300000000a00 */
[----:B------:R-:W1:Y:S01]  /*0220*/  LDC.64 R4, c[0x0][0x388] ;  /* 0x0000e200ff047b82 */ /* 0x000e620000000a00 */
[----:B0-----:R-:W-:-:S06]  /*0230*/  IMAD.WIDE R2, R0, 0x4, R2 ;  /* 0x0000000400027825 */ /* 0x001fcc00078e0202 */
[----:B------:R-:W2:Y:S01]  /*0240*/  LDG.E R2, desc[UR4][R2.64+0x8] ;  /* 0x0000080402027981 */ /* 0x000ea2000c1e1900 */
[----:B------:R-:W-:Y:S02]  /*0250*/  HFMA2 R7, -RZ, RZ, 2, 0 ;  /* 0x40000000ff077431 */ /* 0x000fe400000001ff */
[----:B-1----:R-:W-:-:S04]  /*0260*/  IMAD.WIDE R4, R0, 0x4, R4 ;  /* 0x0000000400047825 */ /* 0x002fc800078e0204 */
[----:B--2---:R-:W-:-:S05]  /*0270*/  FFMA R7, R2, R7, 1 ;  /* 0x3f80000002077423 */ /* 0x004fca0000000007 */
[----:B------:R0:W-:Y:S02]  /*0280*/  STG.E desc[UR4][R4.64+0x8], R7 ;  /* 0x0000080704007986 */ /* 0x0001e4000c101904 */
.L_x_1:
[----:B------:R-:W-:Y:S05]  /*0290*/  BSYNC.RECONVERGENT B0 ;  /* 0x0000000000007941 */ /* 0x000fea0003800200 */
.L_x_0:
[----:B------:R-:W-:Y:S05]  /*02a0*/  @P2 EXIT ;  /* 0x000000000000294d */ /* 0x000fea0003800000 */
[----:B-1----:R-:W1:Y:S08]  /*02b0*/  LDC.64 R2, c[0x0][0x380] ;  /* 0x0000e000ff027b82 */ /* 0x002e700000000a00 */
[----:B0-----:R-:W0:Y:S01]  /*02c0*/  LDC.64 R4, c[0x0][0x388] ;  /* 0x0000e200ff047b82 */ /* 0x001e220000000a00 */
[----:B-1----:R-:W-:-:S06]  /*02d0*/  IMAD.WIDE R2, R0, 0x4, R2 ;  /* 0x0000000400027825 */ /* 0x002fcc00078e0202 */
[----:B------:R-:W2:Y:S01]  /*02e0*/  LDG.E R2, desc[UR4][R2.64+0xc] ;  /* 0x00000c0402027981 */ /* 0x000ea2000c1e1900 */
[----:B------:R-:W-:Y:S01]  /*02f0*/  MOV R7, 0x40000000 ;  /* 0x4000000000077802 */ /* 0x000fe20000000f00 */
[----:B0-----:R-:W-:-:S04]  /*0300*/  IMAD.WIDE R4, R0, 0x4, R4 ;  /* 0x0000000400047825 */ /* 0x001fc800078e0204 */
[----:B--2---:R-:W-:-:S05]  /*0310*/  FFMA R7, R2, R7, 1 ;  /* 0x3f80000002077423 */ /* 0x004fca0000000007 */
[----:B------:R-:W-:Y:S01]  /*0320*/  STG.E desc[UR4][R4.64+0xc], R7 ;  /* 0x00000c0704007986 */ /* 0x000fe2000c101904 */
[----:B------:R-:W-:Y:S05]  /*0330*/  EXIT ;  /* 0x000000000000794d */ /* 0x000fea0003800000 */
.L_x_2:
[----:B------:R-:W-:-:S00]  /*0340*/  BRA `(.L_x_2) ;  /* 0xfffffffc00fc7947 */ /* 0x000fc0000383ffff */
[----:B------:R-:W-:-:S00]  /*0350*/  NOP ;  /* 0x0000000000007918 */ /* 0x000fc00000000000 */
        /* <DEDUP_REMOVED lines=10> */
.L_x_6:


//--------------------- .text._Z18sharedMemoryKernelPfS_i --------------------------
	.section	.text._Z18sharedMemoryKernelPfS_i,"ax",@progbits
	.align	128
        .global         _Z18sharedMemoryKernelPfS_i
        .type           _Z18sharedMemoryKernelPfS_i,@function
        .size           _Z18sharedMemoryKernelPfS_i,(.L_x_7 - _Z18sharedMemoryKernelPfS_i)
        .other          _Z18sharedMemoryKernelPfS_i,@"STO_CUDA_ENTRY STV_DEFAULT"
_Z18sharedMemoryKernelPfS_i:
.text._Z18sharedMemoryKernelPfS_i:
[----:B------:R-:W-:Y:S01]  /*0000*/  LDC R1, c[0x0][0x37c] ;  /* 0x0000df00ff017b82 */ /* 0x000fe20000000800 */
[----:B------:R-:W0:Y:S07]  /*0010*/  S2R R0, SR_TID.X ;  /* 0x0000000000007919 */ /* 0x000e2e0000002100 */
[----:B------:R-:W0:Y:S01]  /*0020*/  S2UR UR4, SR_CTAID.X ;  /* 0x00000000000479c3 */ /* 0x000e220000002500 */
[----:B------:R-:W1:Y:S01]  /*0030*/  LDCU UR5, c[0x0][0x390] ;  /* 0x00007200ff0577ac */ /* 0x000e620008000800 */
[----:B------:R-:W2:Y:S06]  /*0040*/  LDCU.64 UR6, c[0x0][0x358] ;  /* 0x00006b00ff0677ac */ /* 0x000eac0008000a00 */
[----:B------:R-:W0:Y:S02]  /*0050*/  LDC R5, c[0x0][0x360] ;  /* 0x0000d800ff057b82 */ /* 0x000e240000000800 */
[----:B0-----:R-:W-:-:S05]  /*0060*/  IMAD R5, R5, UR4, R0 ;  /* 0x0000000405057c24 */ /* 0x001fca000f8e0200 */
[----:B-1----:R-:W-:-:S13]  /*0070*/  ISETP.GE.AND P0, PT, R5, UR5, PT ;  /* 0x0000000505007c0c */ /* 0x002fda000bf06270 */
[----:B------:R-:W0:Y:S02]  /*0080*/  @!P0 LDC.64 R2, c[0x0][0x380] ;  /* 0x0000e000ff028b82 */ /* 0x000e240000000a00 */
[----:B0-----:R-:W-:-:S06]  /*0090*/  @!P0 IMAD.WIDE R2, R5, 0x4, R2 ;  /* 0x0000000405028825 */ /* 0x001fcc00078e0202 */
[----:B--2---:R-:W2:Y:S01]  /*00a0*/  @!P0 LDG.E R3, desc[UR6][R2.64] ;  /* 0x0000000602038981 */ /* 0x004ea2000c1e1900 */
[----:B------:R-:W0:Y:S01]  /*00b0*/  S2UR UR5, SR_CgaCtaId ;  /* 0x00000000000579c3 */ /* 0x000e220000008800 */
[----:B------:R-:W-:Y:S02]  /*00c0*/  UMOV UR4, 0x400 ;  /* 0x0000040000047882 */ /* 0x000fe40000000000 */
[----:B0-----:R-:W-:-:S06]  /*00d0*/  ULEA UR4, UR5, UR4, 0x18 ;  /* 0x0000000405047291 */ /* 0x001fcc000f8ec0ff */
[----:B------:R-:W-:-:S05]  /*00e0*/  LEA R0, R0, UR4, 0x2 ;  /* 0x0000000400007c11 */ /* 0x000fca000f8e10ff */
[----:B--2---:R0:W-:Y:S01]  /*00f0*/  @!P0 STS [R0], R3 ;  /* 0x0000000300008388 */ /* 0x0041e20000000800 */
[----:B------:R-:W-:Y:S06]  /*0100*/  BAR.SYNC.DEFER_BLOCKING 0x0 ;  /* 0x0000000000007b1d */ /* 0x000fec0000010000 */
[----:B------:R-:W-:Y:S05]  /*0110*/  @P0 EXIT ;  /* 0x000000000000094d */ /* 0x000fea0003800000 */
[----:B0-----:R-:W0:Y:S01]  /*0120*/  LDS R0, [R0] ;  /* 0x0000000000007984 */ /* 0x001e220000000800 */
[----:B------:R-:W1:Y:S01]  /*0130*/  LDC.64 R2, c[0x0][0x388] ;  /* 0x0000e200ff027b82 */ /* 0x000e620000000a00 */
[----:B------:R-:W-:Y:S02]  /*0140*/  HFMA2 R7, -RZ, RZ, 2, 0 ;  /* 0x40000000ff077431 */ /* 0x000fe400000001ff */
[----:B-1----:R-:W-:-:S04]  /*0150*/  IMAD.WIDE R2, R5, 0x4, R2 ;  /* 0x0000000405027825 */ /* 0x002fc800078e0202 */
[----:B0-----:R-:W-:-:S05]  /*0160*/  FFMA R7, R0, R7, 1 ;  /* 0x3f80000000077423 */ /* 0x001fca0000000007 */
[----:B------:R-:W-:Y:S01]  /*0170*/  STG.E desc[UR6][R2.64], R7 ;  /* 0x0000000702007986 */ /* 0x000fe2000c101906 */
[----:B------:R-:W-:Y:S05]  /*0180*/  EXIT ;  /* 0x000000000000794d */ /* 0x000fea0003800000 */
.L_x_3:
        /* <DEDUP_REMOVED lines=15> */
.L_x_7:


//--------------------- .text._Z13stridedAccessPfS_i --------------------------
	.section	.text._Z13stridedAccessPfS_i,"ax",@progbits
	.align	128
        .global         _Z13stridedAccessPfS_i
        .type           _Z13stridedAccessPfS_i,@function
        .size           _Z13stridedAccessPfS_i,(.L_x_8 - _Z13stridedAccessPfS_i)
        .other          _Z13stridedAccessPfS_i,@"STO_CUDA_ENTRY STV_DEFAULT"
_Z13stridedAccessPfS_i:
.text._Z13stridedAccessPfS_i:
[----:B------:R-:W-:Y:S01]  /*0000*/  LDC R1, c[0x0][0x37c] ;  /* 0x0000df00ff017b82 */ /* 0x000fe20000000800 */
[----:B------:R-:W0:Y:S07]  /*0010*/  S2R R0, SR_TID.X ;  /* 0x0000000000007919 */ /* 0x000e2e0000002100 */
[----:B------:R-:W0:Y:S08]  /*0020*/  S2UR UR4, SR_CTAID.X ;  /* 0x00000000000479c3 */ /* 0x000e300000002500 */
[----:B------:R-:W0:Y:S08]  /*0030*/  LDC R7, c[0x0][0x360] ;  /* 0x0000d800ff077b82 */ /* 0x000e300000000800 */
[----:B------:R-:W1:Y:S01]  /*0040*/  LDC R6, c[0x0][0x390] ;  /* 0x0000e400ff067b82 */ /* 0x000e620000000800 */
[----:B0-----:R-:W-:-:S05]  /*0050*/  IMAD R7, R7, UR4, R0 ;  /* 0x0000000407077c24 */ /* 0x001fca000f8e0200 */
[----:B-1----:R-:W-:-:S13]  /*0060*/  ISETP.GE.AND P0, PT, R7, R6, PT ;  /* 0x000000060700720c */ /* 0x002fda0003f06270 */
[----:B------:R-:W-:Y:S05]  /*0070*/  @P0 EXIT ;  /* 0x000000000000094d */ /* 0x000fea0003800000 */
[----:B------:R-:W-:Y:S01]  /*0080*/  IABS R5, R6 ;  /* 0x0000000600057213 */ /* 0x000fe20000000000 */
[----:B------:R-:W-:Y:S01]  /*0090*/  IMAD.SHL.U32 R0, R7, 0x20, RZ ;  /* 0x0000002007007824 */ /* 0x000fe200078e00ff */
[----:B------:R-:W0:Y:S02]  /*00a0*/  LDCU.64 UR4, c[0x0][0x358] ;  /* 0x00006b00ff0477ac */ /* 0x000e240008000a00 */
[----:B------:R-:W1:Y:S02]  /*00b0*/  I2F.RP R4, R5 ;  /* 0x0000000500047306 */ /* 0x000e640000209400 */
[----:B------:R-:W-:-:S06]  /*00c0*/  ISETP.GE.AND P2, PT, R0, RZ, PT ;  /* 0x000000ff0000720c */ /* 0x000fcc0003f46270 */
[----:B-1----:R-:W1:Y:S02]  /*00d0*/  MUFU.RCP R4, R4 ;  /* 0x0000000400047308 */ /* 0x002e640000001000 */
[----:B-1----:R-:W-:-:S06]  /*00e0*/  IADD3 R2, PT, PT, R4, 0xffffffe, RZ ;  /* 0x0ffffffe04027810 */ /* 0x002fcc0007ffe0ff */
[----:B------:R1:W2:Y:S02]  /*00f0*/  F2I.FTZ.U32.TRUNC.NTZ R3, R2 ;  /* 0x0000000200037305 */ /* 0x0002a4000021f000 */
[----:B-1----:R-:W-:Y:S01]  /*0100*/  HFMA2 R2, -RZ, RZ, 0, 0 ;  /* 0x00000000ff027431 */ /* 0x002fe200000001ff */
[----:B--2---:R-:W-:-:S05]  /*0110*/  IADD3 R8, PT, PT, RZ, -R3, RZ ;  /* 0x80000003ff087210 */ /* 0x004fca0007ffe0ff */
[----:B------:R-:W-:Y:S01]  /*0120*/  IMAD R9, R8, R5, RZ ;  /* 0x0000000508097224 */ /* 0x000fe200078e02ff */
[----:B------:R-:W-:-:S03]  /*0130*/  IABS R8, R0 ;  /* 0x0000000000087213 */ /* 0x000fc60000000000 */
[----:B------:R-:W-:-:S06]  /*0140*/  IMAD.HI.U32 R3, R3, R9, R2 ;  /* 0x0000000903037227 */ /* 0x000fcc00078e0002 */
[----:B------:R-:W-:-:S04]  /*0150*/  IMAD.HI.U32 R3, R3, R8, RZ ;  /* 0x0000000803037227 */ /* 0x000fc800078e00ff */
[----:B------:R-:W-:-:S04]  /*0160*/  IMAD.MOV R3, RZ, RZ, -R3 ;  /* 0x000000ffff037224 */ /* 0x000fc800078e0a03 */
[C---:B------:R-:W-:Y:S02]  /*0170*/  IMAD R4, R5.reuse, R3, R8 ;  /* 0x0000000305047224 */ /* 0x040fe400078e0208 */
[----:B------:R-:W1:Y:S03]  /*0180*/  LDC.64 R2, c[0x0][0x380] ;  /* 0x0000e000ff027b82 */ /* 0x000e660000000a00 */
[----:B------:R-:W-:-:S13]  /*0190*/  ISETP.GT.U32.AND P0, PT, R5, R4, PT ;  /* 0x000000040500720c */ /* 0x000fda0003f04070 */
[----:B------:R-:W-:Y:S02]  /*01a0*/  @!P0 IADD3 R4, PT, PT, R4, -R5, RZ ;  /* 0x8000000504048210 */ /* 0x000fe40007ffe0ff */
[----:B------:R-:W-:Y:S02]  /*01b0*/  ISETP.NE.AND P0, PT, R6, RZ, PT ;  /* 0x000000ff0600720c */ /* 0x000fe40003f05270 */
[----:B------:R-:W-:-:S13]  /*01c0*/  ISETP.GT.U32.AND P1, PT, R5, R4, PT ;  /* 0x000000040500720c */ /* 0x000fda0003f24070 */
[----:B------:R-:W-:-:S05]  /*01d0*/  @!P1 IMAD.IADD R4, R4, 0x1, -R5 ;  /* 0x0000000104049824 */ /* 0x000fca00078e0a05 */
[----:B------:R-:W-:Y:S02]  /*01e0*/  @!P2 IADD3 R4, PT, PT, -R4, RZ, RZ ;  /* 0x000000ff0404a210 */ /* 0x000fe40007ffe1ff */
[----:B------:R-:W-:-:S05]  /*01f0*/  @!P0 LOP3.LUT R4, RZ, R6, RZ, 0x33, !PT ;  /* 0x00000006ff048212 */ /* 0x000fca00078e33ff */
[----:B-1----:R-:W-:Y:S02]  /*0200*/  IMAD.WIDE R2, R4, 0x4, R2 ;  /* 0x0000000404027825 */ /* 0x002fe400078e0202 */
[----:B------:R-:W1:Y:S04]  /*0210*/  LDC.64 R4, c[0x0][0x388] ;  /* 0x0000e200ff047b82 */ /* 0x000e680000000a00 */
[----:B0-----:R-:W2:Y:S01]  /*0220*/  LDG.E R2, desc[UR4][R2.64] ;  /* 0x0000000402027981 */ /* 0x001ea2000c1e1900 */
[----:B------:R-:W-:Y:S02]  /*0230*/  IMAD.MOV.U32 R9, RZ, RZ, 0x40000000 ;  /* 0x40000000ff097424 */ /* 0x000fe400078e00ff */
[----:B-1----:R-:W-:-:S04]  /*0240*/  IMAD.WIDE R4, R7, 0x4, R4 ;  /* 0x0000000407047825 */ /* 0x002fc800078e0204 */
[----:B--2---:R-:W-:-:S05]  /*0250*/  FFMA R7, R2, R9, 1 ;  /* 0x3f80000002077423 */ /* 0x004fca0000000009 */
[----:B------:R-:W-:Y:S01]  /*0260*/  STG.E desc[UR4][R4.64], R7 ;  /* 0x0000000704007986 */ /* 0x000fe2000c101904 */
[----:B------:R-:W-:Y:S05]  /*0270*/  EXIT ;  /* 0x000000000000794d */ /* 0x000fea0003800000 */
.L_x_4:
        /* <DEDUP_REMOVED lines=16> */
.L_x_8:


//--------------------- .text._Z15coalescedAccessPfS_i --------------------------
	.section	.text._Z15coalescedAccessPfS_i,"ax",@progbits
	.align	128
        .global         _Z15coalescedAccessPfS_i
        .type           _Z15coalescedAccessPfS_i,@function
        .size           _Z15coalescedAccessPfS_i,(.L_x_9 - _Z15coalescedAccessPfS_i)
        .other          _Z15coalescedAccessPfS_i,@"STO_CUDA_ENTRY STV_DEFAULT"
_Z15coalescedAccessPfS_i:
.text._Z15coalescedAccessPfS_i:
[----:B------:R-:W-:Y:S01]  /*0000*/  LDC R1, c[0x0][0x37c] ;  /* 0x0000df00ff017b82 */ /* 0x000fe20000000800 */
[----:B------:R-:W0:Y:S07]  /*0010*/  S2R R0, SR_TID.X ;  /* 0x0000000000007919 */ /* 0x000e2e0000002100 */
[----:B------:R-:W0:Y:S01]  /*0020*/  S2UR UR4, SR_CTAID.X ;  /* 0x00000000000479c3 */ /* 0x000e220000002500 */
[----:B------:R-:W1:Y:S07]  /*0030*/  LDCU UR5, c[0x0][0x390] ;  /* 0x00007200ff0577ac */ /* 0x000e6e0008000800 */
[----:B------:R-:W0:Y:S02]  /*0040*/  LDC R7, c[0x0][0x360] ;  /* 0x0000d800ff077b82 */ /* 0x000e240000000800 */
[----:B0-----:R-:W-:-:S05]  /*0050*/  IMAD R7, R7, UR4, R0 ;  /* 0x0000000407077c24 */ /* 0x001fca000f8e0200 */
[----:B-1----:R-:W-:-:S13]  /*0060*/  ISETP.GE.AND P0, PT, R7, UR5, PT ;  /* 0x0000000507007c0c */ /* 0x002fda000bf06270 */
[----:B------:R-:W-:Y:S05]  /*0070*/  @P0 EXIT ;  /* 0x000000000000094d */ /* 0x000fea0003800000 */
[----:B------:R-:W0:Y:S01]  /*0080*/  LDC.64 R2, c[0x0][0x380] ;  /* 0x0000e000ff027b82 */ /* 0x000e220000000a00 */
[----:B------:R-:W1:Y:S07]  /*0090*/  LDCU.64 UR4, c[0x0][0x358] ;  /* 0x00006b00ff0477ac */ /* 0x000e6e0008000a00 */
[----:B------:R-:W2:Y:S01]  /*00a0*/  LDC.64 R4, c[0x0][0x388] ;  /* 0x0000e200ff047b82 */ /* 0x000ea20000000a00 */
[----:B0-----:R-:W-:-:S06]  /*00b0*/  IMAD.WIDE R2, R7, 0x4, R2 ;  /* 0x0000000407027825 */ /* 0x001fcc00078e0202 */
[----:B-1----:R-:W3:Y:S01]  /*00c0*/  LDG.E R2, desc[UR4][R2.64] ;  /* 0x0000000402027981 */ /* 0x002ee2000c1e1900 */
[----:B------:R-:W-:Y:S02]  /*00d0*/  HFMA2 R9, -RZ, RZ, 2, 0 ;  /* 0x40000000ff097431 */ /* 0x000fe400000001ff */
[----:B--2---:R-:W-:-:S04]  /*00e0*/  IMAD.WIDE R4, R7, 0x4, R4 ;  /* 0x0000000407047825 */ /* 0x004fc800078e0204 */
[----:B---3--:R-:W-:-:S05]  /*00f0*/  FFMA R7, R2, R9, 1 ;  /* 0x3f80000002077423 */ /* 0x008fca0000000009 */
[----:B------:R-:W-:Y:S01]  /*0100*/  STG.E desc[UR4][R4.64], R7 ;  /* 0x0000000704007986 */ /* 0x000fe2000c101904 */
[----:B------:R-:W-:Y:S05]  /*0110*/  EXIT ;  /* 0x000000000000794d */ /* 0x000fea0003800000 */
.L_x_5:
        /* <DEDUP_REMOVED lines=14> */
.L_x_9:


//--------------------- .nv.shared.reserved.0     --------------------------
	.section	.nv.shared.reserved.0,"aw",@nobits
	.weak		__nv_reservedSMEM_offset_0_alias
	.size		__nv_reservedSMEM_offset_0_alias, 0, 64
	.other		__nv_reservedSMEM_offset_0_alias,@"STO_CUDA_RESERVED_SHARED STV_DEFAULT"
__nv_reservedSMEM_offset_0_alias:
	.zero		0
	.zero		64


//--------------------- .nv.shared._Z18sharedMemoryKernelPfS_i --------------------------
	.section	.nv.shared._Z18sharedMemoryKernelPfS_i,"aw",@nobits
	.sectionflags	@""
	.align	4
.nv.shared._Z18sharedMemoryKernelPfS_i:
	.zero		2048


//--------------------- .nv.constant0._Z27optimizedThreadOrganizationPfS_i --------------------------
	.section	.nv.constant0._Z27optimizedThreadOrganizationPfS_i,"a",@progbits
	.sectionflags	@""
	.align	4
.nv.constant0._Z27optimizedThreadOrganizationPfS_i:
	.zero		916


//--------------------- .nv.constant0._Z18sharedMemoryKernelPfS_i --------------------------
	.section	.nv.constant0._Z18sharedMemoryKernelPfS_i,"a",@progbits
	.sectionflags	@""
	.align	4
.nv.constant0._Z18sharedMemoryKernelPfS_i:
	.zero		916


//--------------------- .nv.constant0._Z13stridedAccessPfS_i --------------------------
	.section	.nv.constant0._Z13stridedAccessPfS_i,"a",@progbits
	.sectionflags	@""
	.align	4
.nv.constant0._Z13stridedAccessPfS_i:
	.zero		916


//--------------------- .nv.constant0._Z15coalescedAccessPfS_i --------------------------
	.section	.nv.constant0._Z15coalescedAccessPfS_i,"a",@progbits
	.sectionflags	@""
	.align	4
.nv.constant0._Z15coalescedAccessPfS_i:
	.zero		916


//--------------------- SYMBOLS --------------------------

	.type		.nv.reservedSmem.offset0,@object
	.size		.nv.reservedSmem.offset0,0x4
	.type		.nv.reservedSmem.cap,@object
	.size		.nv.reservedSmem.cap,0x4
